//
// Generated by NVIDIA NVVM Compiler
//
// Compiler Build ID: CL-36424714
// Cuda compilation tools, release 13.0, V13.0.88
// Based on NVVM 20.0.0
//

.version 9.0
.target sm_100
.address_size 64

	// .globl	_Z12saxpy_kernelPKfS0_Pfii

.visible .entry _Z12saxpy_kernelPKfS0_Pfii(
	.param .u64 .ptr .align 1 _Z12saxpy_kernelPKfS0_Pfii_param_0,
	.param .u64 .ptr .align 1 _Z12saxpy_kernelPKfS0_Pfii_param_1,
	.param .u64 .ptr .align 1 _Z12saxpy_kernelPKfS0_Pfii_param_2,
	.param .u32 _Z12saxpy_kernelPKfS0_Pfii_param_3,
	.param .u32 _Z12saxpy_kernelPKfS0_Pfii_param_4
)
{
	.reg .pred 	%p<7>;
	.reg .b32 	%r<38>;
	.reg .b32 	%f<16>;
	.reg .b64 	%rd<25>;

	ld.param.u64 	%rd4, [_Z12saxpy_kernelPKfS0_Pfii_param_0];
	ld.param.u64 	%rd5, [_Z12saxpy_kernelPKfS0_Pfii_param_1];
	ld.param.u64 	%rd6, [_Z12saxpy_kernelPKfS0_Pfii_param_2];
	ld.param.u32 	%r16, [_Z12saxpy_kernelPKfS0_Pfii_param_4];
	cvta.to.global.u64 	%rd1, %rd6;
	cvta.to.global.u64 	%rd2, %rd5;
	cvta.to.global.u64 	%rd3, %rd4;
	mov.u32 	%r17, %tid.x;
	mov.u32 	%r18, %ctaid.x;
	mov.u32 	%r19, %ntid.x;
	mad.lo.s32 	%r36, %r18, %r19, %r17;
	mov.u32 	%r20, %nctaid.x;
	mul.lo.s32 	%r2, %r19, %r20;
	setp.ge.s32 	%p1, %r36, %r16;
	@%p1 bra 	$L__BB0_7;
	mov.u32 	%r21, %ctaid.y;
	mul.lo.s32 	%r3, %r16, %r21;
	add.s32 	%r22, %r36, %r2;
	max.s32 	%r23, %r16, %r22;
	setp.lt.s32 	%p2, %r22, %r16;
	selp.u32 	%r24, 1, 0, %p2;
	add.s32 	%r25, %r22, %r24;
	sub.s32 	%r26, %r23, %r25;
	div.u32 	%r27, %r26, %r2;
	add.s32 	%r4, %r27, %r24;
	and.b32  	%r28, %r4, 3;
	setp.eq.s32 	%p3, %r28, 3;
	@%p3 bra 	$L__BB0_4;
	add.s32 	%r34, %r36, %r3;
	add.s32 	%r29, %r4, 1;
	and.b32  	%r30, %r29, 3;
	neg.s32 	%r33, %r30;
$L__BB0_3:
	.pragma "nounroll";
	mul.wide.s32 	%rd7, %r34, 4;
	add.s64 	%rd8, %rd1, %rd7;
	add.s64 	%rd9, %rd2, %rd7;
	add.s64 	%rd10, %rd3, %rd7;
	ld.global.nc.f32 	%f1, [%rd10];
	ld.global.nc.f32 	%f2, [%rd9];
	add.f32 	%f3, %f1, %f2;
	st.global.f32 	[%rd8], %f3;
	add.s32 	%r36, %r36, %r2;
	add.s32 	%r34, %r34, %r2;
	add.s32 	%r33, %r33, 1;
	setp.ne.s32 	%p4, %r33, 0;
	@%p4 bra 	$L__BB0_3;
$L__BB0_4:
	setp.lt.u32 	%p5, %r4, 3;
	@%p5 bra 	$L__BB0_7;
	mul.wide.s32 	%rd15, %r2, 4;
	shl.b32 	%r32, %r2, 2;
$L__BB0_6:
	add.s32 	%r31, %r36, %r3;
	mul.wide.s32 	%rd11, %r31, 4;
	add.s64 	%rd12, %rd3, %rd11;
	ld.global.nc.f32 	%f4, [%rd12];
	add.s64 	%rd13, %rd2, %rd11;
	ld.global.nc.f32 	%f5, [%rd13];
	add.f32 	%f6, %f4, %f5;
	add.s64 	%rd14, %rd1, %rd11;
	st.global.f32 	[%rd14], %f6;
	add.s64 	%rd16, %rd12, %rd15;
	ld.global.nc.f32 	%f7, [%rd16];
	add.s64 	%rd17, %rd13, %rd15;
	ld.global.nc.f32 	%f8, [%rd17];
	add.f32 	%f9, %f7, %f8;
	add.s64 	%rd18, %rd14, %rd15;
	st.global.f32 	[%rd18], %f9;
	add.s64 	%rd19, %rd16, %rd15;
	ld.global.nc.f32 	%f10, [%rd19];
	add.s64 	%rd20, %rd17, %rd15;
	ld.global.nc.f32 	%f11, [%rd20];
	add.f32 	%f12, %f10, %f11;
	add.s64 	%rd21, %rd18, %rd15;
	st.global.f32 	[%rd21], %f12;
	add.s64 	%rd22, %rd19, %rd15;
	ld.global.nc.f32 	%f13, [%rd22];
	add.s64 	%rd23, %rd20, %rd15;
	ld.global.nc.f32 	%f14, [%rd23];
	add.f32 	%f15, %f13, %f14;
	add.s64 	%rd24, %rd21, %rd15;
	st.global.f32 	[%rd24], %f15;
	add.s32 	%r36, %r32, %r36;
	setp.lt.s32 	%p6, %r36, %r16;
	@%p6 bra 	$L__BB0_6;
$L__BB0_7:
	ret;

}


// ===== COMPILED SASS (sm_100) =====

	.target	sm_100

	.elftype	@"ET_EXEC"


//--------------------- .note.nv.tkinfo           --------------------------
	.section	.note.nv.tkinfo,"",@"SHT_NOTE"
	.sectionflags	@"SHF_NOTE_NV_TKINFO"
	.tkinfo
        /*0018*/ 	.word	0x00000002
        /*0030*/ 	.string	""
        /*0030*/ 	.string	"ptxas"
        /*0030*/ 	.string	"Cuda compilation tools, release 13.0, V13.0.88"
        /*0030*/ 	.string	"Build cuda_13.0.r13.0/compiler.36424714_0"
        /*0030*/ 	.string	"-arch sm_100 -m 64 "



//--------------------- .note.nv.cuinfo           --------------------------
	.section	.note.nv.cuinfo,"",@"SHT_NOTE"
	.sectionflags	@"SHF_NOTE_NV_CUINFO"
        /*0018*/ 	.short	0x0002
        /*001a*/ 	.short	0x0064
        /*001c*/ 	.short	0x0082
	.zero		2


//--------------------- .nv.info                  --------------------------
	.section	.nv.info,"",@"SHT_CUDA_INFO"
	.align	4


	//----- nvinfo : EIATTR_REGCOUNT
	.align		4
        /*0000*/ 	.byte	0x04, 0x2f
        /*0002*/ 	.short	(.L_1 - .L_0)
	.align		4
.L_0:
        /*0004*/ 	.word	index@(_Z12saxpy_kernelPKfS0_Pfii)
        /*0008*/ 	.word	0x0000001e


	//----- nvinfo : EIATTR_FRAME_SIZE
	.align		4
.L_1:
        /*000c*/ 	.byte	0x04, 0x11
        /*000e*/ 	.short	(.L_3 - .L_2)
	.align		4
.L_2:
        /*0010*/ 	.word	index@(_Z12saxpy_kernelPKfS0_Pfii)
        /*0014*/ 	.word	0x00000000


	//----- nvinfo : EIATTR_MIN_STACK_SIZE
	.align		4
.L_3:
        /*0018*/ 	.byte	0x04, 0x12
        /*001a*/ 	.short	(.L_5 - .L_4)
	.align		4
.L_4:
        /*001c*/ 	.word	index@(_Z12saxpy_kernelPKfS0_Pfii)
        /*0020*/ 	.word	0x00000000
.L_5:


//--------------------- .nv.compat                --------------------------
	.section	.nv.compat,"",@"SHT_CUDA_COMPAT_INFO"
	.align	4
        /*0000*/ 	.byte	0x02, 0x09, 0x00, 0x00, 0x02, 0x02, 0x01, 0x00, 0x02, 0x05, 0x05, 0x00, 0x03, 0x07, 0x01, 0x01
        /*0010*/ 	.byte	0x02, 0x03, 0x00, 0x00, 0x02, 0x06, 0x01, 0x00, 0x04, 0x0b, 0x08, 0x00, 0x09, 0x00, 0x00, 0x00
        /*0020*/ 	.byte	0x00, 0x00, 0x00, 0x00


//--------------------- .nv.info._Z12saxpy_kernelPKfS0_Pfii --------------------------
	.section	.nv.info._Z12saxpy_kernelPKfS0_Pfii,"",@"SHT_CUDA_INFO"
	.sectionflags	@""
	.align	4


	//----- nvinfo : EIATTR_CUDA_API_VERSION
	.align		4
        /*0000*/ 	.byte	0x04, 0x37
        /*0002*/ 	.short	(.L_7 - .L_6)
.L_6:
        /*0004*/ 	.word	0x00000082


	//----- nvinfo : EIATTR_KPARAM_INFO
	.align		4
.L_7:
        /*0008*/ 	.byte	0x04, 0x17
        /*000a*/ 	.short	(.L_9 - .L_8)
.L_8:
        /*000c*/ 	.word	0x00000000
        /*0010*/ 	.short	0x0004
        /*0012*/ 	.short	0x001c
        /*0014*/ 	.byte	0x00, 0xf0, 0x11, 0x00


	//----- nvinfo : EIATTR_KPARAM_INFO
	.align		4
.L_9:
        /*0018*/ 	.byte	0x04, 0x17
        /*001a*/ 	.short	(.L_11 - .L_10)
.L_10:
        /*001c*/ 	.word	0x00000000
        /*0020*/ 	.short	0x0003
        /*0022*/ 	.short	0x0018
        /*0024*/ 	.byte	0x00, 0xf0, 0x11, 0x00


	//----- nvinfo : EIATTR_KPARAM_INFO
	.align		4
.L_11:
        /*0028*/ 	.byte	0x04, 0x17
        /*002a*/ 	.short	(.L_13 - .L_12)
.L_12:
        /*002c*/ 	.word	0x00000000
        /*0030*/ 	.short	0x0002
        /*0032*/ 	.short	0x0010
        /*0034*/ 	.byte	0x00, 0xf5, 0x21, 0x00


	//----- nvinfo : EIATTR_KPARAM_INFO
	.align		4
.L_13:
        /*0038*/ 	.byte	0x04, 0x17
        /*003a*/ 	.short	(.L_15 - .L_14)
.L_14:
        /*003c*/ 	.word	0x00000000
        /*0040*/ 	.short	0x0001
        /*0042*/ 	.short	0x0008
        /*0044*/ 	.byte	0x00, 0xf5, 0x21, 0x00


	//----- nvinfo : EIATTR_KPARAM_INFO
	.align		4
.L_15:
        /*0048*/ 	.byte	0x04, 0x17
        /*004a*/ 	.short	(.L_17 - .L_16)
.L_16:
        /*004c*/ 	.word	0x00000000
        /*0050*/ 	.short	0x0000
        /*0052*/ 	.short	0x0000
        /*0054*/ 	.byte	0x00, 0xf5, 0x21, 0x00


	//----- nvinfo : EIATTR_SPARSE_MMA_MASK
	.align		4
.L_17:
        /*0058*/ 	.byte	0x03, 0x50
        /*005a*/ 	.short	0x0000


	//----- nvinfo : EIATTR_MAXREG_COUNT
	.align		4
        /*005c*/ 	.byte	0x03, 0x1b
        /*005e*/ 	.short	0x00ff


	//----- nvinfo : EIATTR_MERCURY_ISA_VERSION
	.align		4
        /*0060*/ 	.byte	0x03, 0x5f
        /*0062*/ 	.short	0x0101


	//----- nvinfo : EIATTR_VRC_CTA_INIT_COUNT
	.align		4
        /*0064*/ 	.byte	0x02, 0x4a
	.zero		1
	.zero		1


	//----- nvinfo : EIATTR_EXIT_INSTR_OFFSETS
	.align		4
        /*0068*/ 	.byte	0x04, 0x1c
        /*006a*/ 	.short	(.L_19 - .L_18)


	//   ....[0]....
.L_18:
        /*006c*/ 	.word	0x00000090


	//   ....[1]....
        /*0070*/ 	.word	0x000003d0


	//   ....[2]....
        /*0074*/ 	.word	0x00000610


	//----- nvinfo : EIATTR_CRS_STACK_SIZE
	.align		4
.L_19:
        /*0078*/ 	.byte	0x04, 0x1e
        /*007a*/ 	.short	(.L_21 - .L_20)
.L_20:
        /*007c*/ 	.word	0x00000000


	//----- nvinfo : EIATTR_CBANK_PARAM_SIZE
	.align		4
.L_21:
        /*0080*/ 	.byte	0x03, 0x19
        /*0082*/ 	.short	0x0020


	//----- nvinfo : EIATTR_PARAM_CBANK
	.align		4
        /*0084*/ 	.byte	0x04, 0x0a
        /*0086*/ 	.short	(.L_23 - .L_22)
	.align		4
.L_22:
        /*0088*/ 	.word	index@(.nv.constant0._Z12saxpy_kernelPKfS0_Pfii)
        /*008c*/ 	.short	0x0380
        /*008e*/ 	.short	0x0020


	//----- nvinfo : EIATTR_SW_WAR
	.align		4
.L_23:
        /*0090*/ 	.byte	0x04, 0x36
        /*0092*/ 	.short	(.L_25 - .L_24)
.L_24:
        /*0094*/ 	.word	0x00000008
.L_25:


//--------------------- .nv.callgraph             --------------------------
	.section	.nv.callgraph,"",@"SHT_CUDA_CALLGRAPH"
	.align	4
	.sectionentsize	8
	.align		4
        /*0000*/ 	.word	0x00000000
	.align		4
        /*0004*/ 	.word	0xffffffff
	.align		4
        /*0008*/ 	.word	0x00000000
	.align		4
        /*000c*/ 	.word	0xfffffffe
	.align		4
        /*0010*/ 	.word	0x00000000
	.align		4
        /*0014*/ 	.word	0xfffffffd
	.align		4
        /*0018*/ 	.word	0x00000000
	.align		4
        /*001c*/ 	.word	0xfffffffc


//--------------------- .text._Z12saxpy_kernelPKfS0_Pfii --------------------------
	.section	.text._Z12saxpy_kernelPKfS0_Pfii,"ax",@progbits
	.align	128
        .global         _Z12saxpy_kernelPKfS0_Pfii
        .type           _Z12saxpy_kernelPKfS0_Pfii,@function
        .size           _Z12saxpy_kernelPKfS0_Pfii,(.L_x_5 - _Z12saxpy_kernelPKfS0_Pfii)
        .other          _Z12saxpy_kernelPKfS0_Pfii,@"STO_CUDA_ENTRY STV_DEFAULT"
_Z12saxpy_kernelPKfS0_Pfii:
.text._Z12saxpy_kernelPKfS0_Pfii:
[----:B------:R-:W-:Y:S01]  /*0000*/  LDC R1, c[0x0][0x37c] ;  /* 0x0000df00ff017b82 */ /* 0x000fe20000000800 */
[----:B------:R-:W0:Y:S07]  /*0010*/  S2R R3, SR_TID.X ;  /* 0x0000000000037919 */ /* 0x000e2e0000002100 */
[----:B------:R-:W0:Y:S01]  /*0020*/  S2UR UR4, SR_CTAID.X ;  /* 0x00000000000479c3 */ /* 0x000e220000002500 */
[----:B------:R-:W1:Y:S07]  /*0030*/  LDCU UR6, c[0x0][0x39c] ;  /* 0x00007380ff0677ac */ /* 0x000e6e0008000800 */
[----:B------:R-:W0:Y:S01]  /*0040*/  LDC R0, c[0x0][0x360] ;  /* 0x0000d800ff007b82 */ /* 0x000e220000000800 */
[----:B------:R-:W2:Y:S01]  /*0050*/  LDCU UR5, c[0x0][0x370] ;  /* 0x00006e00ff0577ac */ /* 0x000ea20008000800 */
[----:B0-----:R-:W-:-:S02]  /*0060*/  IMAD R3, R0, UR4, R3 ;  /* 0x0000000400037c24 */ /* 0x001fc4000f8e0203 */
[----:B--2---:R-:W-:-:S03]  /*0070*/  IMAD R0, R0, UR5, RZ ;  /* 0x0000000500007c24 */ /* 0x004fc6000f8e02ff */
[----:B-1----:R-:W-:-:S13]  /*0080*/  ISETP.GE.AND P0, PT, R3, UR6, PT ;  /* 0x0000000603007c0c */ /* 0x002fda000bf06270 */
[----:B------:R-:W-:Y:S05]  /*0090*/  @P0 EXIT ;  /* 0x000000000000094d */ /* 0x000fea0003800000 */
[----:B------:R-:W0:Y:S01]  /*00a0*/  I2F.U32.RP R8, R0 ;  /* 0x0000000000087306 */ /* 0x000e220000209000 */
[----:B------:R-:W-:Y:S01]  /*00b0*/  IADD3 R2, PT, PT, R0, R3, RZ ;  /* 0x0000000300027210 */ /* 0x000fe20007ffe0ff */
[----:B------:R-:W1:Y:S01]  /*00c0*/  LDCU.64 UR4, c[0x0][0x358] ;  /* 0x00006b00ff0477ac */ /* 0x000e620008000a00 */
[----:B------:R-:W-:Y:S01]  /*00d0*/  IADD3 R9, PT, PT, RZ, -R0, RZ ;  /* 0x80000000ff097210 */ /* 0x000fe20007ffe0ff */
[----:B------:R-:W-:Y:S01]  /*00e0*/  BSSY.RECONVERGENT B0, `(.L_x_0) ;  /* 0x000002e000007945 */ /* 0x000fe20003800200 */
[C---:B------:R-:W-:Y:S02]  /*00f0*/  ISETP.GE.AND P0, PT, R2.reuse, UR6, PT ;  /* 0x0000000602007c0c */ /* 0x040fe4000bf06270 */
[----:B------:R-:W-:Y:S02]  /*0100*/  VIMNMX R7, PT, PT, R2, UR6, !PT ;  /* 0x0000000602077c48 */ /* 0x000fe4000ffe0100 */
[----:B------:R-:W-:Y:S02]  /*0110*/  SEL R6, RZ, 0x1, P0 ;  /* 0x00000001ff067807 */ /* 0x000fe40000000000 */
[----:B------:R-:W-:-:S02]  /*0120*/  ISETP.NE.U32.AND P2, PT, R0, RZ, PT ;  /* 0x000000ff0000720c */ /* 0x000fc40003f45070 */
[----:B------:R-:W-:Y:S01]  /*0130*/  IADD3 R7, PT, PT, R7, -R2, -R6 ;  /* 0x8000000207077210 */ /* 0x000fe20007ffe806 */
[----:B0-----:R-:W0:Y:S02]  /*0140*/  MUFU.RCP R8, R8 ;  /* 0x0000000800087308 */ /* 0x001e240000001000 */
[----:B0-----:R-:W-:-:S06]  /*0150*/  IADD3 R4, PT, PT, R8, 0xffffffe, RZ ;  /* 0x0ffffffe08047810 */ /* 0x001fcc0007ffe0ff */
[----:B------:R0:W2:Y:S02]  /*0160*/  F2I.FTZ.U32.TRUNC.NTZ R5, R4 ;  /* 0x0000000400057305 */ /* 0x0000a4000021f000 */
[----:B0-----:R-:W-:Y:S02]  /*0170*/  HFMA2 R4, -RZ, RZ, 0, 0 ;  /* 0x00000000ff047431 */ /* 0x001fe400000001ff */
[----:B--2---:R-:W-:-:S04]  /*0180*/  IMAD R9, R9, R5, RZ ;  /* 0x0000000509097224 */ /* 0x004fc800078e02ff */
[----:B------:R-:W-:-:S06]  /*0190*/  IMAD.HI.U32 R8, R5, R9, R4 ;  /* 0x0000000905087227 */ /* 0x000fcc00078e0004 */
[----:B------:R-:W-:-:S05]  /*01a0*/  IMAD.HI.U32 R5, R8, R7, RZ ;  /* 0x0000000708057227 */ /* 0x000fca00078e00ff */
[----:B------:R-:W-:-:S05]  /*01b0*/  IADD3 R2, PT, PT, -R5, RZ, RZ ;  /* 0x000000ff05027210 */ /* 0x000fca0007ffe1ff */
[----:B------:R-:W-:Y:S02]  /*01c0*/  IMAD R7, R0, R2, R7 ;  /* 0x0000000200077224 */ /* 0x000fe400078e0207 */
[----:B------:R-:W0:Y:S03]  /*01d0*/  S2R R2, SR_CTAID.Y ;  /* 0x0000000000027919 */ /* 0x000e260000002600 */
[----:B------:R-:W-:-:S13]  /*01e0*/  ISETP.GE.U32.AND P0, PT, R7, R0, PT ;  /* 0x000000000700720c */ /* 0x000fda0003f06070 */
[----:B------:R-:W-:Y:S02]  /*01f0*/  @P0 IADD3 R7, PT, PT, -R0, R7, RZ ;  /* 0x0000000700070210 */ /* 0x000fe40007ffe1ff */
[----:B------:R-:W-:Y:S02]  /*0200*/  @P0 IADD3 R5, PT, PT, R5, 0x1, RZ ;  /* 0x0000000105050810 */ /* 0x000fe40007ffe0ff */
[----:B------:R-:W-:-:S13]  /*0210*/  ISETP.GE.U32.AND P1, PT, R7, R0, PT ;  /* 0x000000000700720c */ /* 0x000fda0003f26070 */
[----:B------:R-:W-:Y:S02]  /*0220*/  @P1 IADD3 R5, PT, PT, R5, 0x1, RZ ;  /* 0x0000000105051810 */ /* 0x000fe40007ffe0ff */
[----:B------:R-:W-:-:S04]  /*0230*/  @!P2 LOP3.LUT R5, RZ, R0, RZ, 0x33, !PT ;  /* 0x00000000ff05a212 */ /* 0x000fc800078e33ff */
[----:B------:R-:W-:-:S04]  /*0240*/  IADD3 R10, PT, PT, R6, R5, RZ ;  /* 0x00000005060a7210 */ /* 0x000fc80007ffe0ff */
[C---:B------:R-:W-:Y:S02]  /*0250*/  LOP3.LUT R4, R10.reuse, 0x3, RZ, 0xc0, !PT ;  /* 0x000000030a047812 */ /* 0x040fe400078ec0ff */
[----:B------:R-:W-:Y:S02]  /*0260*/  ISETP.GE.U32.AND P1, PT, R10, 0x3, PT ;  /* 0x000000030a00780c */ /* 0x000fe40003f26070 */
[----:B------:R-:W-:-:S13]  /*0270*/  ISETP.NE.AND P0, PT, R4, 0x3, PT ;  /* 0x000000030400780c */ /* 0x000fda0003f05270 */
[----:B01----:R-:W-:Y:S05]  /*0280*/  @!P0 BRA `(.L_x_1) ;  /* 0x00000000004c8947 */ /* 0x003fea0003800000 */
[----:B------:R-:W0:Y:S01]  /*0290*/  LDC.64 R4, c[0x0][0x390] ;  /* 0x0000e400ff047b82 */ /* 0x000e220000000a00 */
[----:B------:R-:W-:Y:S01]  /*02a0*/  IADD3 R10, PT, PT, R10, 0x1, RZ ;  /* 0x000000010a0a7810 */ /* 0x000fe20007ffe0ff */
[----:B------:R-:W-:-:S03]  /*02b0*/  IMAD R17, R2, UR6, R3 ;  /* 0x0000000602117c24 */ /* 0x000fc6000f8e0203 */
[----:B------:R-:W-:-:S03]  /*02c0*/  LOP3.LUT R10, R10, 0x3, RZ, 0xc0, !PT ;  /* 0x000000030a0a7812 */ /* 0x000fc600078ec0ff */
[----:B------:R-:W1:Y:S01]  /*02d0*/  LDC.64 R6, c[0x0][0x380] ;  /* 0x0000e000ff067b82 */ /* 0x000e620000000a00 */
[----:B------:R-:W-:-:S07]  /*02e0*/  IADD3 R16, PT, PT, -R10, RZ, RZ ;  /* 0x000000ff0a107210 */ /* 0x000fce0007ffe1ff */
[----:B------:R-:W2:Y:S02]  /*02f0*/  LDC.64 R8, c[0x0][0x388] ;  /* 0x0000e200ff087b82 */ /* 0x000ea40000000a00 */
.L_x_2:
[----:B--2---:R-:W-:-:S04]  /*0300*/  IMAD.WIDE R12, R17, 0x4, R8 ;  /* 0x00000004110c7825 */ /* 0x004fc800078e0208 */
[C---:B-1----:R-:W-:Y:S02]  /*0310*/  IMAD.WIDE R14, R17.reuse, 0x4, R6 ;  /* 0x00000004110e7825 */ /* 0x042fe400078e0206 */
[----:B------:R-:W2:Y:S04]  /*0320*/  LDG.E.CONSTANT R13, desc[UR4][R12.64] ;  /* 0x000000040c0d7981 */ /* 0x000ea8000c1e9900 */
[----:B------:R-:W2:Y:S01]  /*0330*/  LDG.E.CONSTANT R14, desc[UR4][R14.64] ;  /* 0x000000040e0e7981 */ /* 0x000ea2000c1e9900 */
[----:B0--3--:R-:W-:Y:S01]  /*0340*/  IMAD.WIDE R10, R17, 0x4, R4 ;  /* 0x00000004110a7825 */ /* 0x009fe200078e0204 */
[----:B------:R-:W-:Y:S02]  /*0350*/  IADD3 R16, PT, PT, R16, 0x1, RZ ;  /* 0x0000000110107810 */ /* 0x000fe40007ffe0ff */
[----:B------:R-:W-:-:S02]  /*0360*/  IADD3 R3, PT, PT, R0, R3, RZ ;  /* 0x0000000300037210 */ /* 0x000fc40007ffe0ff */
[----:B------:R-:W-:Y:S02]  /*0370*/  ISETP.NE.AND P0, PT, R16, RZ, PT ;  /* 0x000000ff1000720c */ /* 0x000fe40003f05270 */
[----:B------:R-:W-:Y:S01]  /*0380*/  IADD3 R17, PT, PT, R0, R17, RZ ;  /* 0x0000001100117210 */ /* 0x000fe20007ffe0ff */
[----:B--2---:R-:W-:-:S05]  /*0390*/  FADD R19, R14, R13 ;  /* 0x0000000d0e137221 */ /* 0x004fca0000000000 */
[----:B------:R3:W-:Y:S05]  /*03a0*/  STG.E desc[UR4][R10.64], R19 ;  /* 0x000000130a007986 */ /* 0x0007ea000c101904 */
[----:B------:R-:W-:Y:S05]  /*03b0*/  @P0 BRA `(.L_x_2) ;  /* 0xfffffffc00d00947 */ /* 0x000fea000383ffff */
.L_x_1:
[----:B------:R-:W-:Y:S05]  /*03c0*/  BSYNC.RECONVERGENT B0 ;  /* 0x0000000000007941 */ /* 0x000fea0003800200 */
.L_x_0:
[----:B------:R-:W-:Y:S05]  /*03d0*/  @!P1 EXIT ;  /* 0x000000000000994d */ /* 0x000fea0003800000 */
.L_x_3:
[----:B0-----:R-:W0:Y:S01]  /*03e0*/  LDC.64 R20, c[0x0][0x380] ;  /* 0x0000e000ff147b82 */ /* 0x001e220000000a00 */
[----:B------:R-:W-:-:S07]  /*03f0*/  IMAD R13, R2, UR6, R3 ;  /* 0x00000006020d7c24 */ /* 0x000fce000f8e0203 */
[----:B------:R-:W1:Y:S08]  /*0400*/  LDC.64 R4, c[0x0][0x388] ;  /* 0x0000e200ff047b82 */ /* 0x000e700000000a00 */
[----:B---3--:R-:W2:Y:S01]  /*0410*/  LDC.64 R18, c[0x0][0x390] ;  /* 0x0000e400ff127b82 */ /* 0x008ea20000000a00 */
[----:B0-----:R-:W-:-:S05]  /*0420*/  IMAD.WIDE R20, R13, 0x4, R20 ;  /* 0x000000040d147825 */ /* 0x001fca00078e0214 */
[----:B------:R0:W3:Y:S01]  /*0430*/  LDG.E.CONSTANT R12, desc[UR4][R20.64] ;  /* 0x00000004140c7981 */ /* 0x0000e2000c1e9900 */
[----:B------:R-:W-:-:S04]  /*0440*/  IMAD.WIDE R24, R0, 0x4, R20 ;  /* 0x0000000400187825 */ /* 0x000fc800078e0214 */
[----:B-1----:R-:W-:Y:S01]  /*0450*/  IMAD.WIDE R4, R13, 0x4, R4 ;  /* 0x000000040d047825 */ /* 0x002fe200078e0204 */
[----:B------:R-:W4:Y:S03]  /*0460*/  LDG.E.CONSTANT R14, desc[UR4][R24.64] ;  /* 0x00000004180e7981 */ /* 0x000f26000c1e9900 */
[----:B------:R-:W-:-:S04]  /*0470*/  IMAD.WIDE R26, R0, 0x4, R24 ;  /* 0x00000004001a7825 */ /* 0x000fc800078e0218 */
[C---:B------:R-:W-:Y:S01]  /*0480*/  IMAD.WIDE R6, R0.reuse, 0x4, R4 ;  /* 0x0000000400067825 */ /* 0x040fe200078e0204 */
[----:B------:R-:W5:Y:S03]  /*0490*/  LDG.E.CONSTANT R15, desc[UR4][R26.64] ;  /* 0x000000041a0f7981 */ /* 0x000f66000c1e9900 */
[C---:B------:R-:W-:Y:S01]  /*04a0*/  IMAD.WIDE R10, R0.reuse, 0x4, R26 ;  /* 0x00000004000a7825 */ /* 0x040fe200078e021a */
[----:B------:R-:W3:Y:S03]  /*04b0*/  LDG.E.CONSTANT R5, desc[UR4][R4.64] ;  /* 0x0000000404057981 */ /* 0x000ee6000c1e9900 */
[C---:B------:R-:W-:Y:S02]  /*04c0*/  IMAD.WIDE R8, R0.reuse, 0x4, R6 ;  /* 0x0000000400087825 */ /* 0x040fe400078e0206 */
[----:B------:R-:W4:Y:S02]  /*04d0*/  LDG.E.CONSTANT R7, desc[UR4][R6.64] ;  /* 0x0000000406077981 */ /* 0x000f24000c1e9900 */
[----:B------:R-:W-:-:S02]  /*04e0*/  IMAD.WIDE R16, R0, 0x4, R8 ;  /* 0x0000000400107825 */ /* 0x000fc400078e0208 */
[----:B------:R-:W5:Y:S04]  /*04f0*/  LDG.E.CONSTANT R10, desc[UR4][R10.64] ;  /* 0x000000040a0a7981 */ /* 0x000f68000c1e9900 */
[----:B------:R-:W5:Y:S04]  /*0500*/  LDG.E.CONSTANT R8, desc[UR4][R8.64] ;  /* 0x0000000408087981 */ /* 0x000f68000c1e9900 */
[----:B------:R-:W5:Y:S01]  /*0510*/  LDG.E.CONSTANT R17, desc[UR4][R16.64] ;  /* 0x0000000410117981 */ /* 0x000f62000c1e9900 */
[----:B--2---:R-:W-:-:S04]  /*0520*/  IMAD.WIDE R18, R13, 0x4, R18 ;  /* 0x000000040d127825 */ /* 0x004fc800078e0212 */
[----:B------:R-:W-:-:S04]  /*0530*/  IMAD.WIDE R22, R0, 0x4, R18 ;  /* 0x0000000400167825 */ /* 0x000fc800078e0212 */
[C---:B0-----:R-:W-:Y:S01]  /*0540*/  IMAD.WIDE R20, R0.reuse, 0x4, R22 ;  /* 0x0000000400147825 */ /* 0x041fe200078e0216 */
[----:B------:R-:W-:-:S04]  /*0550*/  LEA R3, R0, R3, 0x2 ;  /* 0x0000000300037211 */ /* 0x000fc800078e10ff */
[----:B------:R-:W-:Y:S01]  /*0560*/  ISETP.GE.AND P0, PT, R3, UR6, PT ;  /* 0x0000000603007c0c */ /* 0x000fe2000bf06270 */
[----:B---3--:R-:W-:Y:S01]  /*0570*/  FADD R13, R12, R5 ;  /* 0x000000050c0d7221 */ /* 0x008fe20000000000 */
[----:B------:R-:W-:-:S04]  /*0580*/  IMAD.WIDE R4, R0, 0x4, R20 ;  /* 0x0000000400047825 */ /* 0x000fc800078e0214 */
[----:B----4-:R-:W-:Y:S01]  /*0590*/  FADD R25, R14, R7 ;  /* 0x000000070e197221 */ /* 0x010fe20000000000 */
[----:B------:R0:W-:Y:S04]  /*05a0*/  STG.E desc[UR4][R18.64], R13 ;  /* 0x0000000d12007986 */ /* 0x0001e8000c101904 */
[----:B------:R0:W-:Y:S01]  /*05b0*/  STG.E desc[UR4][R22.64], R25 ;  /* 0x0000001916007986 */ /* 0x0001e2000c101904 */
[----:B-----5:R-:W-:Y:S01]  /*05c0*/  FADD R15, R15, R8 ;  /* 0x000000080f0f7221 */ /* 0x020fe20000000000 */
[----:B------:R-:W-:-:S04]  /*05d0*/  FADD R11, R10, R17 ;  /* 0x000000110a0b7221 */ /* 0x000fc80000000000 */
[----:B------:R0:W-:Y:S04]  /*05e0*/  STG.E desc[UR4][R20.64], R15 ;  /* 0x0000000f14007986 */ /* 0x0001e8000c101904 */
[----:B------:R0:W-:Y:S01]  /*05f0*/  STG.E desc[UR4][R4.64], R11 ;  /* 0x0000000b04007986 */ /* 0x0001e2000c101904 */
[----:B------:R-:W-:Y:S05]  /*0600*/  @!P0 BRA `(.L_x_3) ;  /* 0xfffffffc00748947 */ /* 0x000fea000383ffff */
[----:B------:R-:W-:Y:S05]  /*0610*/  EXIT ;  /* 0x000000000000794d */ /* 0x000fea0003800000 */
.L_x_4:
[----:B------:R-:W-:-:S00]  /*0620*/  BRA `(.L_x_4) ;  /* 0xfffffffc00fc7947 */ /* 0x000fc0000383ffff */
[----:B------:R-:W-:-:S00]  /*0630*/  NOP ;  /* 0x0000000000007918 */ /* 0x000fc00000000000 */
        /* <DEDUP_REMOVED lines=12> */
.L_x_5:


//--------------------- .nv.shared.reserved.0     --------------------------
	.section	.nv.shared.reserved.0,"aw",@nobits
	.weak		__nv_reservedSMEM_offset_0_alias
	.size		__nv_reservedSMEM_offset_0_alias, 0, 64
	.other		__nv_reservedSMEM_offset_0_alias,@"STO_CUDA_RESERVED_SHARED STV_DEFAULT"
__nv_reservedSMEM_offset_0_alias:
	.zero		0
	.zero		64


//--------------------- .nv.constant0._Z12saxpy_kernelPKfS0_Pfii --------------------------
	.section	.nv.constant0._Z12saxpy_kernelPKfS0_Pfii,"a",@progbits
	.sectionflags	@""
	.align	4
.nv.constant0._Z12saxpy_kernelPKfS0_Pfii:
	.zero		928


//--------------------- SYMBOLS --------------------------

	.type		.nv.reservedSmem.offset0,@object
	.size		.nv.reservedSmem.offset0,0x4
